//
// Generated by NVIDIA NVVM Compiler
//
// Compiler Build ID: CL-36424714
// Cuda compilation tools, release 13.0, V13.0.88
// Based on NVVM 20.0.0
//

.version 9.0
.target sm_100
.address_size 64

	// .globl	_Z14calculateLayerPfS_S_ii

.visible .entry _Z14calculateLayerPfS_S_ii(
	.param .u64 .ptr .align 1 _Z14calculateLayerPfS_S_ii_param_0,
	.param .u64 .ptr .align 1 _Z14calculateLayerPfS_S_ii_param_1,
	.param .u64 .ptr .align 1 _Z14calculateLayerPfS_S_ii_param_2,
	.param .u32 _Z14calculateLayerPfS_S_ii_param_3,
	.param .u32 _Z14calculateLayerPfS_S_ii_param_4
)
{
	.reg .pred 	%p<2>;
	.reg .b32 	%r<9>;
	.reg .b32 	%f<4>;
	.reg .b64 	%rd<12>;

	ld.param.u64 	%rd1, [_Z14calculateLayerPfS_S_ii_param_0];
	ld.param.u64 	%rd2, [_Z14calculateLayerPfS_S_ii_param_1];
	ld.param.u64 	%rd3, [_Z14calculateLayerPfS_S_ii_param_2];
	ld.param.u32 	%r2, [_Z14calculateLayerPfS_S_ii_param_3];
	ld.param.u32 	%r3, [_Z14calculateLayerPfS_S_ii_param_4];
	mov.u32 	%r4, %ntid.x;
	mov.u32 	%r5, %ctaid.x;
	mov.u32 	%r6, %tid.x;
	mad.lo.s32 	%r1, %r4, %r5, %r6;
	mul.lo.s32 	%r7, %r3, %r2;
	setp.ge.s32 	%p1, %r1, %r7;
	@%p1 bra 	$L__BB0_2;
	cvta.to.global.u64 	%rd4, %rd1;
	cvta.to.global.u64 	%rd5, %rd2;
	cvta.to.global.u64 	%rd6, %rd3;
	mul.wide.s32 	%rd7, %r1, 4;
	add.s64 	%rd8, %rd4, %rd7;
	ld.global.f32 	%f1, [%rd8];
	rem.s32 	%r8, %r1, %r2;
	mul.wide.s32 	%rd9, %r8, 4;
	add.s64 	%rd10, %rd5, %rd9;
	ld.global.f32 	%f2, [%rd10];
	mul.f32 	%f3, %f1, %f2;
	add.s64 	%rd11, %rd6, %rd7;
	st.global.f32 	[%rd11], %f3;
$L__BB0_2:
	ret;

}
	// .globl	_Z12sumTanhLayerPfS_ii
.visible .entry _Z12sumTanhLayerPfS_ii(
	.param .u64 .ptr .align 1 _Z12sumTanhLayerPfS_ii_param_0,
	.param .u64 .ptr .align 1 _Z12sumTanhLayerPfS_ii_param_1,
	.param .u32 _Z12sumTanhLayerPfS_ii_param_2,
	.param .u32 _Z12sumTanhLayerPfS_ii_param_3
)
{
	.reg .pred 	%p<9>;
	.reg .b32 	%r<21>;
	.reg .b32 	%f<37>;
	.reg .b64 	%rd<16>;

	ld.param.u64 	%rd9, [_Z12sumTanhLayerPfS_ii_param_0];
	ld.param.u64 	%rd10, [_Z12sumTanhLayerPfS_ii_param_1];
	ld.param.u32 	%r12, [_Z12sumTanhLayerPfS_ii_param_2];
	ld.param.u32 	%r13, [_Z12sumTanhLayerPfS_ii_param_3];
	cvta.to.global.u64 	%rd1, %rd10;
	mov.u32 	%r14, %ntid.x;
	mov.u32 	%r15, %ctaid.x;
	mov.u32 	%r16, %tid.x;
	mad.lo.s32 	%r1, %r14, %r15, %r16;
	setp.ge.s32 	%p1, %r1, %r13;
	@%p1 bra 	$L__BB1_10;
	mad.lo.s32 	%r2, %r12, %r1, %r12;
	setp.gt.s32 	%p2, %r2, 0;
	cvta.to.global.u64 	%rd11, %rd9;
	mul.wide.s32 	%rd12, %r1, 4;
	add.s64 	%rd2, %rd11, %rd12;
	@%p2 bra 	$L__BB1_3;
	ld.global.f32 	%f36, [%rd2];
	bra.uni 	$L__BB1_9;
$L__BB1_3:
	ld.global.f32 	%f36, [%rd2];
	and.b32  	%r3, %r2, 3;
	setp.lt.u32 	%p3, %r2, 4;
	mov.b32 	%r19, 0;
	@%p3 bra 	$L__BB1_6;
	and.b32  	%r19, %r2, 2147483644;
	neg.s32 	%r18, %r19;
	add.s64 	%rd14, %rd1, 8;
$L__BB1_5:
	ld.global.f32 	%f9, [%rd14+-8];
	add.f32 	%f10, %f9, %f36;
	st.global.f32 	[%rd2], %f10;
	ld.global.f32 	%f11, [%rd14+-4];
	add.f32 	%f12, %f11, %f10;
	st.global.f32 	[%rd2], %f12;
	ld.global.f32 	%f13, [%rd14];
	add.f32 	%f14, %f13, %f12;
	st.global.f32 	[%rd2], %f14;
	ld.global.f32 	%f15, [%rd14+4];
	add.f32 	%f36, %f15, %f14;
	st.global.f32 	[%rd2], %f36;
	add.s32 	%r18, %r18, 4;
	add.s64 	%rd14, %rd14, 16;
	setp.ne.s32 	%p4, %r18, 0;
	@%p4 bra 	$L__BB1_5;
$L__BB1_6:
	setp.eq.s32 	%p5, %r3, 0;
	@%p5 bra 	$L__BB1_9;
	mul.wide.u32 	%rd13, %r19, 4;
	add.s64 	%rd15, %rd1, %rd13;
	neg.s32 	%r20, %r3;
$L__BB1_8:
	.pragma "nounroll";
	ld.global.f32 	%f16, [%rd15];
	add.f32 	%f36, %f16, %f36;
	st.global.f32 	[%rd2], %f36;
	add.s64 	%rd15, %rd15, 4;
	add.s32 	%r20, %r20, 1;
	setp.ne.s32 	%p6, %r20, 0;
	@%p6 bra 	$L__BB1_8;
$L__BB1_9:
	add.f32 	%f17, %f36, 0f3F800000;
	abs.f32 	%f18, %f17;
	mul.f32 	%f19, %f18, 0f4038AA3B;
	ex2.approx.ftz.f32 	%f20, %f19;
	add.f32 	%f21, %f20, 0f3F800000;
	rcp.approx.ftz.f32 	%f22, %f21;
	fma.rn.f32 	%f23, %f22, 0fC0000000, 0f3F800000;
	setp.ge.f32 	%p7, %f18, 0f41102CB4;
	selp.f32 	%f24, 0f3F800000, %f23, %p7;
	copysign.f32 	%f25, %f17, %f24;
	mul.f32 	%f26, %f17, %f17;
	fma.rn.f32 	%f27, %f26, 0f3C80F082, 0fBD563CAE;
	fma.rn.f32 	%f28, %f27, %f26, 0f3E085941;
	fma.rn.f32 	%f29, %f28, %f26, 0fBEAAA9ED;
	fma.rn.f32 	%f30, %f29, %f26, 0f00000000;
	fma.rn.f32 	%f31, %f30, %f17, %f17;
	setp.ge.f32 	%p8, %f18, 0f3F19999A;
	selp.f32 	%f32, %f25, %f31, %p8;
	st.global.f32 	[%rd2], %f32;
$L__BB1_10:
	ret;

}
	// .globl	_Z8sumLayerPfS_ii
.visible .entry _Z8sumLayerPfS_ii(
	.param .u64 .ptr .align 1 _Z8sumLayerPfS_ii_param_0,
	.param .u64 .ptr .align 1 _Z8sumLayerPfS_ii_param_1,
	.param .u32 _Z8sumLayerPfS_ii_param_2,
	.param .u32 _Z8sumLayerPfS_ii_param_3
)
{
	.reg .pred 	%p<7>;
	.reg .b32 	%r<21>;
	.reg .b32 	%f<22>;
	.reg .b64 	%rd<16>;

	ld.param.u64 	%rd9, [_Z8sumLayerPfS_ii_param_0];
	ld.param.u64 	%rd10, [_Z8sumLayerPfS_ii_param_1];
	ld.param.u32 	%r12, [_Z8sumLayerPfS_ii_param_2];
	ld.param.u32 	%r13, [_Z8sumLayerPfS_ii_param_3];
	cvta.to.global.u64 	%rd1, %rd10;
	mov.u32 	%r14, %ntid.x;
	mov.u32 	%r15, %ctaid.x;
	mov.u32 	%r16, %tid.x;
	mad.lo.s32 	%r1, %r14, %r15, %r16;
	setp.ge.s32 	%p1, %r1, %r13;
	@%p1 bra 	$L__BB2_10;
	mad.lo.s32 	%r2, %r12, %r1, %r12;
	setp.gt.s32 	%p2, %r2, 0;
	cvta.to.global.u64 	%rd11, %rd9;
	mul.wide.s32 	%rd12, %r1, 4;
	add.s64 	%rd2, %rd11, %rd12;
	@%p2 bra 	$L__BB2_3;
	ld.global.f32 	%f21, [%rd2];
	bra.uni 	$L__BB2_9;
$L__BB2_3:
	ld.global.f32 	%f21, [%rd2];
	and.b32  	%r3, %r2, 3;
	setp.lt.u32 	%p3, %r2, 4;
	mov.b32 	%r19, 0;
	@%p3 bra 	$L__BB2_6;
	and.b32  	%r19, %r2, 2147483644;
	neg.s32 	%r18, %r19;
	add.s64 	%rd14, %rd1, 8;
$L__BB2_5:
	ld.global.f32 	%f9, [%rd14+-8];
	add.f32 	%f10, %f9, %f21;
	st.global.f32 	[%rd2], %f10;
	ld.global.f32 	%f11, [%rd14+-4];
	add.f32 	%f12, %f11, %f10;
	st.global.f32 	[%rd2], %f12;
	ld.global.f32 	%f13, [%rd14];
	add.f32 	%f14, %f13, %f12;
	st.global.f32 	[%rd2], %f14;
	ld.global.f32 	%f15, [%rd14+4];
	add.f32 	%f21, %f15, %f14;
	st.global.f32 	[%rd2], %f21;
	add.s32 	%r18, %r18, 4;
	add.s64 	%rd14, %rd14, 16;
	setp.ne.s32 	%p4, %r18, 0;
	@%p4 bra 	$L__BB2_5;
$L__BB2_6:
	setp.eq.s32 	%p5, %r3, 0;
	@%p5 bra 	$L__BB2_9;
	mul.wide.u32 	%rd13, %r19, 4;
	add.s64 	%rd15, %rd1, %rd13;
	neg.s32 	%r20, %r3;
$L__BB2_8:
	.pragma "nounroll";
	ld.global.f32 	%f16, [%rd15];
	add.f32 	%f21, %f16, %f21;
	st.global.f32 	[%rd2], %f21;
	add.s64 	%rd15, %rd15, 4;
	add.s32 	%r20, %r20, 1;
	setp.ne.s32 	%p6, %r20, 0;
	@%p6 bra 	$L__BB2_8;
$L__BB2_9:
	add.f32 	%f17, %f21, 0f3F800000;
	st.global.f32 	[%rd2], %f17;
$L__BB2_10:
	ret;

}


// ===== COMPILED SASS (sm_100) =====

	.target	sm_100

	.elftype	@"ET_EXEC"


//--------------------- .note.nv.tkinfo           --------------------------
	.section	.note.nv.tkinfo,"",@"SHT_NOTE"
	.sectionflags	@"SHF_NOTE_NV_TKINFO"
	.tkinfo
        /*0018*/ 	.word	0x00000002
        /*0030*/ 	.string	""
        /*0030*/ 	.string	"ptxas"
        /*0030*/ 	.string	"Cuda compilation tools, release 13.0, V13.0.88"
        /*0030*/ 	.string	"Build cuda_13.0.r13.0/compiler.36424714_0"
        /*0030*/ 	.string	"-arch sm_100 -m 64 "



//--------------------- .note.nv.cuinfo           --------------------------
	.section	.note.nv.cuinfo,"",@"SHT_NOTE"
	.sectionflags	@"SHF_NOTE_NV_CUINFO"
        /*0018*/ 	.short	0x0002
        /*001a*/ 	.short	0x0064
        /*001c*/ 	.short	0x0082
	.zero		2


//--------------------- .nv.info                  --------------------------
	.section	.nv.info,"",@"SHT_CUDA_INFO"
	.align	4


	//----- nvinfo : EIATTR_REGCOUNT
	.align		4
        /*0000*/ 	.byte	0x04, 0x2f
        /*0002*/ 	.short	(.L_1 - .L_0)
	.align		4
.L_0:
        /*0004*/ 	.word	index@(_Z14calculateLayerPfS_S_ii)
        /*0008*/ 	.word	0x0000000c


	//----- nvinfo : EIATTR_FRAME_SIZE
	.align		4
.L_1:
        /*000c*/ 	.byte	0x04, 0x11
        /*000e*/ 	.short	(.L_3 - .L_2)
	.align		4
.L_2:
        /*0010*/ 	.word	index@(_Z14calculateLayerPfS_S_ii)
        /*0014*/ 	.word	0x00000000


	//----- nvinfo : EIATTR_REGCOUNT
	.align		4
.L_3:
        /*0018*/ 	.byte	0x04, 0x2f
        /*001a*/ 	.short	(.L_5 - .L_4)
	.align		4
.L_4:
        /*001c*/ 	.word	index@(_Z12sumTanhLayerPfS_ii)
        /*0020*/ 	.word	0x00000012


	//----- nvinfo : EIATTR_FRAME_SIZE
	.align		4
.L_5:
        /*0024*/ 	.byte	0x04, 0x11
        /*0026*/ 	.short	(.L_7 - .L_6)
	.align		4
.L_6:
        /*0028*/ 	.word	index@(_Z12sumTanhLayerPfS_ii)
        /*002c*/ 	.word	0x00000000


	//----- nvinfo : EIATTR_REGCOUNT
	.align		4
.L_7:
        /*0030*/ 	.byte	0x04, 0x2f
        /*0032*/ 	.short	(.L_9 - .L_8)
	.align		4
.L_8:
        /*0034*/ 	.word	index@(_Z8sumLayerPfS_ii)
        /*0038*/ 	.word	0x00000012


	//----- nvinfo : EIATTR_FRAME_SIZE
	.align		4
.L_9:
        /*003c*/ 	.byte	0x04, 0x11
        /*003e*/ 	.short	(.L_11 - .L_10)
	.align		4
.L_10:
        /*0040*/ 	.word	index@(_Z8sumLayerPfS_ii)
        /*0044*/ 	.word	0x00000000


	//----- nvinfo : EIATTR_MIN_STACK_SIZE
	.align		4
.L_11:
        /*0048*/ 	.byte	0x04, 0x12
        /*004a*/ 	.short	(.L_13 - .L_12)
	.align		4
.L_12:
        /*004c*/ 	.word	index@(_Z8sumLayerPfS_ii)
        /*0050*/ 	.word	0x00000000


	//----- nvinfo : EIATTR_MIN_STACK_SIZE
	.align		4
.L_13:
        /*0054*/ 	.byte	0x04, 0x12
        /*0056*/ 	.short	(.L_15 - .L_14)
	.align		4
.L_14:
        /*0058*/ 	.word	index@(_Z12sumTanhLayerPfS_ii)
        /*005c*/ 	.word	0x00000000


	//----- nvinfo : EIATTR_MIN_STACK_SIZE
	.align		4
.L_15:
        /*0060*/ 	.byte	0x04, 0x12
        /*0062*/ 	.short	(.L_17 - .L_16)
	.align		4
.L_16:
        /*0064*/ 	.word	index@(_Z14calculateLayerPfS_S_ii)
        /*0068*/ 	.word	0x00000000
.L_17:


//--------------------- .nv.compat                --------------------------
	.section	.nv.compat,"",@"SHT_CUDA_COMPAT_INFO"
	.align	4
        /*0000*/ 	.byte	0x02, 0x09, 0x00, 0x00, 0x02, 0x02, 0x01, 0x00, 0x02, 0x05, 0x05, 0x00, 0x03, 0x07, 0x01, 0x01
        /*0010*/ 	.byte	0x02, 0x03, 0x00, 0x00, 0x02, 0x06, 0x01, 0x00, 0x04, 0x0b, 0x08, 0x00, 0x01, 0x00, 0x00, 0x00
        /*0020*/ 	.byte	0x00, 0x00, 0x00, 0x00


//--------------------- .nv.info._Z8sumLayerPfS_ii --------------------------
	.section	.nv.info._Z8sumLayerPfS_ii,"",@"SHT_CUDA_INFO"
	.sectionflags	@""
	.align	4


	//----- nvinfo : EIATTR_CUDA_API_VERSION
	.align		4
        /*0000*/ 	.byte	0x04, 0x37
        /*0002*/ 	.short	(.L_19 - .L_18)
.L_18:
        /*0004*/ 	.word	0x00000082


	//----- nvinfo : EIATTR_KPARAM_INFO
	.align		4
.L_19:
        /*0008*/ 	.byte	0x04, 0x17
        /*000a*/ 	.short	(.L_21 - .L_20)
.L_20:
        /*000c*/ 	.word	0x00000000
        /*0010*/ 	.short	0x0003
        /*0012*/ 	.short	0x0014
        /*0014*/ 	.byte	0x00, 0xf0, 0x11, 0x00


	//----- nvinfo : EIATTR_KPARAM_INFO
	.align		4
.L_21:
        /*0018*/ 	.byte	0x04, 0x17
        /*001a*/ 	.short	(.L_23 - .L_22)
.L_22:
        /*001c*/ 	.word	0x00000000
        /*0020*/ 	.short	0x0002
        /*0022*/ 	.short	0x0010
        /*0024*/ 	.byte	0x00, 0xf0, 0x11, 0x00


	//----- nvinfo : EIATTR_KPARAM_INFO
	.align		4
.L_23:
        /*0028*/ 	.byte	0x04, 0x17
        /*002a*/ 	.short	(.L_25 - .L_24)
.L_24:
        /*002c*/ 	.word	0x00000000
        /*0030*/ 	.short	0x0001
        /*0032*/ 	.short	0x0008
        /*0034*/ 	.byte	0x00, 0xf5, 0x21, 0x00


	//----- nvinfo : EIATTR_KPARAM_INFO
	.align		4
.L_25:
        /*0038*/ 	.byte	0x04, 0x17
        /*003a*/ 	.short	(.L_27 - .L_26)
.L_26:
        /*003c*/ 	.word	0x00000000
        /*0040*/ 	.short	0x0000
        /*0042*/ 	.short	0x0000
        /*0044*/ 	.byte	0x00, 0xf5, 0x21, 0x00


	//----- nvinfo : EIATTR_SPARSE_MMA_MASK
	.align		4
.L_27:
        /*0048*/ 	.byte	0x03, 0x50
        /*004a*/ 	.short	0x0000


	//----- nvinfo : EIATTR_MAXREG_COUNT
	.align		4
        /*004c*/ 	.byte	0x03, 0x1b
        /*004e*/ 	.short	0x00ff


	//----- nvinfo : EIATTR_MERCURY_ISA_VERSION
	.align		4
        /*0050*/ 	.byte	0x03, 0x5f
        /*0052*/ 	.short	0x0101


	//----- nvinfo : EIATTR_VRC_CTA_INIT_COUNT
	.align		4
        /*0054*/ 	.byte	0x02, 0x4a
	.zero		1
	.zero		1


	//----- nvinfo : EIATTR_EXIT_INSTR_OFFSETS
	.align		4
        /*0058*/ 	.byte	0x04, 0x1c
        /*005a*/ 	.short	(.L_29 - .L_28)


	//   ....[0]....
.L_28:
        /*005c*/ 	.word	0x00000070


	//   ....[1]....
        /*0060*/ 	.word	0x00000430


	//----- nvinfo : EIATTR_CRS_STACK_SIZE
	.align		4
.L_29:
        /*0064*/ 	.byte	0x04, 0x1e
        /*0066*/ 	.short	(.L_31 - .L_30)
.L_30:
        /*0068*/ 	.word	0x00000000


	//----- nvinfo : EIATTR_CBANK_PARAM_SIZE
	.align		4
.L_31:
        /*006c*/ 	.byte	0x03, 0x19
        /*006e*/ 	.short	0x0018


	//----- nvinfo : EIATTR_PARAM_CBANK
	.align		4
        /*0070*/ 	.byte	0x04, 0x0a
        /*0072*/ 	.short	(.L_33 - .L_32)
	.align		4
.L_32:
        /*0074*/ 	.word	index@(.nv.constant0._Z8sumLayerPfS_ii)
        /*0078*/ 	.short	0x0380
        /*007a*/ 	.short	0x0018


	//----- nvinfo : EIATTR_SW_WAR
	.align		4
.L_33:
        /*007c*/ 	.byte	0x04, 0x36
        /*007e*/ 	.short	(.L_35 - .L_34)
.L_34:
        /*0080*/ 	.word	0x00000008
.L_35:


//--------------------- .nv.info._Z12sumTanhLayerPfS_ii --------------------------
	.section	.nv.info._Z12sumTanhLayerPfS_ii,"",@"SHT_CUDA_INFO"
	.sectionflags	@""
	.align	4


	//----- nvinfo : EIATTR_CUDA_API_VERSION
	.align		4
        /*0000*/ 	.byte	0x04, 0x37
        /*0002*/ 	.short	(.L_37 - .L_36)
.L_36:
        /*0004*/ 	.word	0x00000082


	//----- nvinfo : EIATTR_KPARAM_INFO
	.align		4
.L_37:
        /*0008*/ 	.byte	0x04, 0x17
        /*000a*/ 	.short	(.L_39 - .L_38)
.L_38:
        /*000c*/ 	.word	0x00000000
        /*0010*/ 	.short	0x0003
        /*0012*/ 	.short	0x0014
        /*0014*/ 	.byte	0x00, 0xf0, 0x11, 0x00


	//----- nvinfo : EIATTR_KPARAM_INFO
	.align		4
.L_39:
        /*0018*/ 	.byte	0x04, 0x17
        /*001a*/ 	.short	(.L_41 - .L_40)
.L_40:
        /*001c*/ 	.word	0x00000000
        /*0020*/ 	.short	0x0002
        /*0022*/ 	.short	0x0010
        /*0024*/ 	.byte	0x00, 0xf0, 0x11, 0x00


	//----- nvinfo : EIATTR_KPARAM_INFO
	.align		4
.L_41:
        /*0028*/ 	.byte	0x04, 0x17
        /*002a*/ 	.short	(.L_43 - .L_42)
.L_42:
        /*002c*/ 	.word	0x00000000
        /*0030*/ 	.short	0x0001
        /*0032*/ 	.short	0x0008
        /*0034*/ 	.byte	0x00, 0xf5, 0x21, 0x00


	//----- nvinfo : EIATTR_KPARAM_INFO
	.align		4
.L_43:
        /*0038*/ 	.byte	0x04, 0x17
        /*003a*/ 	.short	(.L_45 - .L_44)
.L_44:
        /*003c*/ 	.word	0x00000000
        /*0040*/ 	.short	0x0000
        /*0042*/ 	.short	0x0000
        /*0044*/ 	.byte	0x00, 0xf5, 0x21, 0x00


	//----- nvinfo : EIATTR_SPARSE_MMA_MASK
	.align		4
.L_45:
        /*0048*/ 	.byte	0x03, 0x50
        /*004a*/ 	.short	0x0000


	//----- nvinfo : EIATTR_MAXREG_COUNT
	.align		4
        /*004c*/ 	.byte	0x03, 0x1b
        /*004e*/ 	.short	0x00ff


	//----- nvinfo : EIATTR_MERCURY_ISA_VERSION
	.align		4
        /*0050*/ 	.byte	0x03, 0x5f
        /*0052*/ 	.short	0x0101


	//----- nvinfo : EIATTR_VRC_CTA_INIT_COUNT
	.align		4
        /*0054*/ 	.byte	0x02, 0x4a
	.zero		1
	.zero		1


	//----- nvinfo : EIATTR_EXIT_INSTR_OFFSETS
	.align		4
        /*0058*/ 	.byte	0x04, 0x1c
        /*005a*/ 	.short	(.L_47 - .L_46)


	//   ....[0]....
.L_46:
        /*005c*/ 	.word	0x00000070


	//   ....[1]....
        /*0060*/ 	.word	0x00000540


	//----- nvinfo : EIATTR_CRS_STACK_SIZE
	.align		4
.L_47:
        /*0064*/ 	.byte	0x04, 0x1e
        /*0066*/ 	.short	(.L_49 - .L_48)
.L_48:
        /*0068*/ 	.word	0x00000000


	//----- nvinfo : EIATTR_CBANK_PARAM_SIZE
	.align		4
.L_49:
        /*006c*/ 	.byte	0x03, 0x19
        /*006e*/ 	.short	0x0018


	//----- nvinfo : EIATTR_PARAM_CBANK
	.align		4
        /*0070*/ 	.byte	0x04, 0x0a
        /*0072*/ 	.short	(.L_51 - .L_50)
	.align		4
.L_50:
        /*0074*/ 	.word	index@(.nv.constant0._Z12sumTanhLayerPfS_ii)
        /*0078*/ 	.short	0x0380
        /*007a*/ 	.short	0x0018


	//----- nvinfo : EIATTR_SW_WAR
	.align		4
.L_51:
        /*007c*/ 	.byte	0x04, 0x36
        /*007e*/ 	.short	(.L_53 - .L_52)
.L_52:
        /*0080*/ 	.word	0x00000008
.L_53:


//--------------------- .nv.info._Z14calculateLayerPfS_S_ii --------------------------
	.section	.nv.info._Z14calculateLayerPfS_S_ii,"",@"SHT_CUDA_INFO"
	.sectionflags	@""
	.align	4


	//----- nvinfo : EIATTR_CUDA_API_VERSION
	.align		4
        /*0000*/ 	.byte	0x04, 0x37
        /*0002*/ 	.short	(.L_55 - .L_54)
.L_54:
        /*0004*/ 	.word	0x00000082


	//----- nvinfo : EIATTR_KPARAM_INFO
	.align		4
.L_55:
        /*0008*/ 	.byte	0x04, 0x17
        /*000a*/ 	.short	(.L_57 - .L_56)
.L_56:
        /*000c*/ 	.word	0x00000000
        /*0010*/ 	.short	0x0004
        /*0012*/ 	.short	0x001c
        /*0014*/ 	.byte	0x00, 0xf0, 0x11, 0x00


	//----- nvinfo : EIATTR_KPARAM_INFO
	.align		4
.L_57:
        /*0018*/ 	.byte	0x04, 0x17
        /*001a*/ 	.short	(.L_59 - .L_58)
.L_58:
        /*001c*/ 	.word	0x00000000
        /*0020*/ 	.short	0x0003
        /*0022*/ 	.short	0x0018
        /*0024*/ 	.byte	0x00, 0xf0, 0x11, 0x00


	//----- nvinfo : EIATTR_KPARAM_INFO
	.align		4
.L_59:
        /*0028*/ 	.byte	0x04, 0x17
        /*002a*/ 	.short	(.L_61 - .L_60)
.L_60:
        /*002c*/ 	.word	0x00000000
        /*0030*/ 	.short	0x0002
        /*0032*/ 	.short	0x0010
        /*0034*/ 	.byte	0x00, 0xf5, 0x21, 0x00


	//----- nvinfo : EIATTR_KPARAM_INFO
	.align		4
.L_61:
        /*0038*/ 	.byte	0x04, 0x17
        /*003a*/ 	.short	(.L_63 - .L_62)
.L_62:
        /*003c*/ 	.word	0x00000000
        /*0040*/ 	.short	0x0001
        /*0042*/ 	.short	0x0008
        /*0044*/ 	.byte	0x00, 0xf5, 0x21, 0x00


	//----- nvinfo : EIATTR_KPARAM_INFO
	.align		4
.L_63:
        /*0048*/ 	.byte	0x04, 0x17
        /*004a*/ 	.short	(.L_65 - .L_64)
.L_64:
        /*004c*/ 	.word	0x00000000
        /*0050*/ 	.short	0x0000
        /*0052*/ 	.short	0x0000
        /*0054*/ 	.byte	0x00, 0xf5, 0x21, 0x00


	//----- nvinfo : EIATTR_SPARSE_MMA_MASK
	.align		4
.L_65:
        /*0058*/ 	.byte	0x03, 0x50
        /*005a*/ 	.short	0x0000


	//----- nvinfo : EIATTR_MAXREG_COUNT
	.align		4
        /*005c*/ 	.byte	0x03, 0x1b
        /*005e*/ 	.short	0x00ff


	//----- nvinfo : EIATTR_MERCURY_ISA_VERSION
	.align		4
        /*0060*/ 	.byte	0x03, 0x5f
        /*0062*/ 	.short	0x0101


	//----- nvinfo : EIATTR_VRC_CTA_INIT_COUNT
	.align		4
        /*0064*/ 	.byte	0x02, 0x4a
	.zero		1
	.zero		1


	//----- nvinfo : EIATTR_EXIT_INSTR_OFFSETS
	.align		4
        /*0068*/ 	.byte	0x04, 0x1c
        /*006a*/ 	.short	(.L_67 - .L_66)


	//   ....[0]....
.L_66:
        /*006c*/ 	.word	0x00000080


	//   ....[1]....
        /*0070*/ 	.word	0x000002a0


	//----- nvinfo : EIATTR_CBANK_PARAM_SIZE
	.align		4
.L_67:
        /*0074*/ 	.byte	0x03, 0x19
        /*0076*/ 	.short	0x0020


	//----- nvinfo : EIATTR_PARAM_CBANK
	.align		4
        /*0078*/ 	.byte	0x04, 0x0a
        /*007a*/ 	.short	(.L_69 - .L_68)
	.align		4
.L_68:
        /*007c*/ 	.word	index@(.nv.constant0._Z14calculateLayerPfS_S_ii)
        /*0080*/ 	.short	0x0380
        /*0082*/ 	.short	0x0020


	//----- nvinfo : EIATTR_SW_WAR
	.align		4
.L_69:
        /*0084*/ 	.byte	0x04, 0x36
        /*0086*/ 	.short	(.L_71 - .L_70)
.L_70:
        /*0088*/ 	.word	0x00000008
.L_71:


//--------------------- .nv.callgraph             --------------------------
	.section	.nv.callgraph,"",@"SHT_CUDA_CALLGRAPH"
	.align	4
	.sectionentsize	8
	.align		4
        /*0000*/ 	.word	0x00000000
	.align		4
        /*0004*/ 	.word	0xffffffff
	.align		4
        /*0008*/ 	.word	0x00000000
	.align		4
        /*000c*/ 	.word	0xfffffffe
	.align		4
        /*0010*/ 	.word	0x00000000
	.align		4
        /*0014*/ 	.word	0xfffffffd
	.align		4
        /*0018*/ 	.word	0x00000000
	.align		4
        /*001c*/ 	.word	0xfffffffc


//--------------------- .text._Z8sumLayerPfS_ii   --------------------------
	.section	.text._Z8sumLayerPfS_ii,"ax",@progbits
	.align	128
        .global         _Z8sumLayerPfS_ii
        .type           _Z8sumLayerPfS_ii,@function
        .size           _Z8sumLayerPfS_ii,(.L_x_17 - _Z8sumLayerPfS_ii)
        .other          _Z8sumLayerPfS_ii,@"STO_CUDA_ENTRY STV_DEFAULT"
_Z8sumLayerPfS_ii:
.text._Z8sumLayerPfS_ii:
[----:B------:R-:W-:Y:S01]  /*0000*/  LDC R1, c[0x0][0x37c] ;  /* 0x0000df00ff017b82 */ /* 0x000fe20000000800 */
[----:B------:R-:W0:Y:S01]  /*0010*/  S2R R5, SR_CTAID.X ;  /* 0x0000000000057919 */ /* 0x000e220000002500 */
[----:B------:R-:W0:Y:S01]  /*0020*/  LDCU UR4, c[0x0][0x360] ;  /* 0x00006c00ff0477ac */ /* 0x000e220008000800 */
[----:B------:R-:W0:Y:S01]  /*0030*/  S2R R0, SR_TID.X ;  /* 0x0000000000007919 */ /* 0x000e220000002100 */
[----:B------:R-:W1:Y:S01]  /*0040*/  LDCU UR5, c[0x0][0x394] ;  /* 0x00007280ff0577ac */ /* 0x000e620008000800 */
[----:B0-----:R-:W-:-:S05]  /*0050*/  IMAD R5, R5, UR4, R0 ;  /* 0x0000000405057c24 */ /* 0x001fca000f8e0200 */
[----:B-1----:R-:W-:-:S13]  /*0060*/  ISETP.GE.AND P0, PT, R5, UR5, PT ;  /* 0x0000000505007c0c */ /* 0x002fda000bf06270 */
[----:B------:R-:W-:Y:S05]  /*0070*/  @P0 EXIT ;  /* 0x000000000000094d */ /* 0x000fea0003800000 */
[----:B------:R-:W0:Y:S01]  /*0080*/  LDC R0, c[0x0][0x390] ;  /* 0x0000e400ff007b82 */ /* 0x000e220000000800 */
[----:B------:R-:W1:Y:S01]  /*0090*/  LDCU.64 UR6, c[0x0][0x358] ;  /* 0x00006b00ff0677ac */ /* 0x000e620008000a00 */
[----:B------:R-:W-:Y:S06]  /*00a0*/  BSSY.RECONVERGENT B0, `(.L_x_0) ;  /* 0x0000036000007945 */ /* 0x000fec0003800200 */
[----:B------:R-:W2:Y:S01]  /*00b0*/  LDC.64 R2, c[0x0][0x380] ;  /* 0x0000e000ff027b82 */ /* 0x000ea20000000a00 */
[----:B0-----:R-:W-:-:S05]  /*00c0*/  IMAD R0, R5, R0, R0 ;  /* 0x0000000005007224 */ /* 0x001fca00078e0200 */
[----:B------:R-:W-:Y:S01]  /*00d0*/  ISETP.GT.AND P0, PT, R0, RZ, PT ;  /* 0x000000ff0000720c */ /* 0x000fe20003f04270 */
[----:B--2---:R-:W-:-:S12]  /*00e0*/  IMAD.WIDE R2, R5, 0x4, R2 ;  /* 0x0000000405027825 */ /* 0x004fd800078e0202 */
[----:B-1----:R-:W-:Y:S05]  /*00f0*/  @P0 BRA `(.L_x_1) ;  /* 0x0000000000080947 */ /* 0x002fea0003800000 */
[----:B------:R0:W5:Y:S01]  /*0100*/  LDG.E R7, desc[UR6][R2.64] ;  /* 0x0000000602077981 */ /* 0x000162000c1e1900 */
[----:B------:R-:W-:Y:S05]  /*0110*/  BRA `(.L_x_2) ;  /* 0x0000000000b87947 */ /* 0x000fea0003800000 */
.L_x_1:
[----:B------:R0:W5:Y:S01]  /*0120*/  LDG.E R7, desc[UR6][R2.64] ;  /* 0x0000000602077981 */ /* 0x000162000c1e1900 */
[C---:B------:R-:W-:Y:S01]  /*0130*/  ISETP.GE.U32.AND P1, PT, R0.reuse, 0x4, PT ;  /* 0x000000040000780c */ /* 0x040fe20003f26070 */
[----:B------:R-:W-:Y:S01]  /*0140*/  BSSY.RECONVERGENT B1, `(.L_x_3) ;  /* 0x000001f000017945 */ /* 0x000fe20003800200 */
[----:B------:R-:W-:Y:S01]  /*0150*/  LOP3.LUT R6, R0, 0x3, RZ, 0xc0, !PT ;  /* 0x0000000300067812 */ /* 0x000fe200078ec0ff */
[----:B------:R-:W-:-:S03]  /*0160*/  HFMA2 R9, -RZ, RZ, 0, 0 ;  /* 0x00000000ff097431 */ /* 0x000fc600000001ff */
[----:B------:R-:W-:-:S07]  /*0170*/  ISETP.NE.AND P0, PT, R6, RZ, PT ;  /* 0x000000ff0600720c */ /* 0x000fce0003f05270 */
[----:B0-----:R-:W-:Y:S06]  /*0180*/  @!P1 BRA `(.L_x_4) ;  /* 0x0000000000689947 */ /* 0x001fec0003800000 */
[----:B------:R-:W0:Y:S01]  /*0190*/  LDCU.64 UR4, c[0x0][0x388] ;  /* 0x00007100ff0477ac */ /* 0x000e220008000a00 */
[----:B------:R-:W-:-:S04]  /*01a0*/  LOP3.LUT R9, R0, 0x7ffffffc, RZ, 0xc0, !PT ;  /* 0x7ffffffc00097812 */ /* 0x000fc800078ec0ff */
[----:B------:R-:W-:Y:S01]  /*01b0*/  IADD3 R0, PT, PT, -R9, RZ, RZ ;  /* 0x000000ff09007210 */ /* 0x000fe20007ffe1ff */
[----:B0-----:R-:W-:-:S04]  /*01c0*/  UIADD3 UR4, UP0, UPT, UR4, 0x8, URZ ;  /* 0x0000000804047890 */ /* 0x001fc8000ff1e0ff */
[----:B------:R-:W-:Y:S02]  /*01d0*/  UIADD3.X UR5, UPT, UPT, URZ, UR5, URZ, UP0, !UPT ;  /* 0x00000005ff057290 */ /* 0x000fe400087fe4ff */
[----:B------:R-:W-:-:S04]  /*01e0*/  IMAD.U32 R8, RZ, RZ, UR4 ;  /* 0x00000004ff087e24 */ /* 0x000fc8000f8e00ff */
[----:B------:R-:W-:-:S07]  /*01f0*/  MOV R11, UR5 ;  /* 0x00000005000b7c02 */ /* 0x000fce0008000f00 */
.L_x_5:
[----:B------:R-:W-:Y:S01]  /*0200*/  IMAD.MOV.U32 R4, RZ, RZ, R8 ;  /* 0x000000ffff047224 */ /* 0x000fe200078e0008 */
[----:B------:R-:W-:-:S05]  /*0210*/  MOV R5, R11 ;  /* 0x0000000b00057202 */ /* 0x000fca0000000f00 */
[----:B------:R-:W2:Y:S02]  /*0220*/  LDG.E R8, desc[UR6][R4.64+-0x8] ;  /* 0xfffff80604087981 */ /* 0x000ea4000c1e1900 */
[----:B--2--5:R-:W-:-:S05]  /*0230*/  FADD R11, R8, R7 ;  /* 0x00000007080b7221 */ /* 0x024fca0000000000 */
[----:B------:R0:W-:Y:S04]  /*0240*/  STG.E desc[UR6][R2.64], R11 ;  /* 0x0000000b02007986 */ /* 0x0001e8000c101906 */
[----:B------:R-:W2:Y:S02]  /*0250*/  LDG.E R8, desc[UR6][R4.64+-0x4] ;  /* 0xfffffc0604087981 */ /* 0x000ea4000c1e1900 */
[----:B-12---:R-:W-:-:S05]  /*0260*/  FADD R13, R11, R8 ;  /* 0x000000080b0d7221 */ /* 0x006fca0000000000 */
[----:B------:R1:W-:Y:S04]  /*0270*/  STG.E desc[UR6][R2.64], R13 ;  /* 0x0000000d02007986 */ /* 0x0003e8000c101906 */
[----:B------:R-:W2:Y:S02]  /*0280*/  LDG.E R8, desc[UR6][R4.64] ;  /* 0x0000000604087981 */ /* 0x000ea4000c1e1900 */
[----:B--2---:R-:W-:-:S05]  /*0290*/  FADD R15, R13, R8 ;  /* 0x000000080d0f7221 */ /* 0x004fca0000000000 */
[----:B------:R1:W-:Y:S04]  /*02a0*/  STG.E desc[UR6][R2.64], R15 ;  /* 0x0000000f02007986 */ /* 0x0003e8000c101906 */
[----:B------:R-:W2:Y:S01]  /*02b0*/  LDG.E R8, desc[UR6][R4.64+0x4] ;  /* 0x0000040604087981 */ /* 0x000ea2000c1e1900 */
[----:B------:R-:W-:-:S05]  /*02c0*/  VIADD R0, R0, 0x4 ;  /* 0x0000000400007836 */ /* 0x000fca0000000000 */
[----:B------:R-:W-:Y:S01]  /*02d0*/  ISETP.NE.AND P1, PT, R0, RZ, PT ;  /* 0x000000ff0000720c */ /* 0x000fe20003f25270 */
[----:B--2---:R-:W-:Y:S01]  /*02e0*/  FADD R7, R15, R8 ;  /* 0x000000080f077221 */ /* 0x004fe20000000000 */
[----:B------:R-:W-:-:S04]  /*02f0*/  IADD3 R8, P2, PT, R4, 0x10, RZ ;  /* 0x0000001004087810 */ /* 0x000fc80007f5e0ff */
[----:B------:R1:W-:Y:S01]  /*0300*/  STG.E desc[UR6][R2.64], R7 ;  /* 0x0000000702007986 */ /* 0x0003e2000c101906 */
[----:B0-----:R-:W-:-:S06]  /*0310*/  IADD3.X R11, PT, PT, RZ, R5, RZ, P2, !PT ;  /* 0x00000005ff0b7210 */ /* 0x001fcc00017fe4ff */
[----:B------:R-:W-:Y:S05]  /*0320*/  @P1 BRA `(.L_x_5) ;  /* 0xfffffffc00b41947 */ /* 0x000fea000383ffff */
.L_x_4:
[----:B------:R-:W-:Y:S05]  /*0330*/  BSYNC.RECONVERGENT B1 ;  /* 0x0000000000017941 */ /* 0x000fea0003800200 */
.L_x_3:
[----:B------:R-:W-:Y:S05]  /*0340*/  @!P0 BRA `(.L_x_2) ;  /* 0x00000000002c8947 */ /* 0x000fea0003800000 */
[----:B------:R-:W0:Y:S01]  /*0350*/  LDC.64 R4, c[0x0][0x388] ;  /* 0x0000e200ff047b82 */ /* 0x000e220000000a00 */
[----:B------:R-:W-:Y:S02]  /*0360*/  IMAD.MOV R6, RZ, RZ, -R6 ;  /* 0x000000ffff067224 */ /* 0x000fe400078e0a06 */
[----:B0-----:R-:W-:-:S07]  /*0370*/  IMAD.WIDE.U32 R4, R9, 0x4, R4 ;  /* 0x0000000409047825 */ /* 0x001fce00078e0004 */
.L_x_6:
[----:B------:R0:W1:Y:S01]  /*0380*/  LDG.E R0, desc[UR6][R4.64] ;  /* 0x0000000604007981 */ /* 0x000062000c1e1900 */
[----:B------:R-:W-:-:S04]  /*0390*/  IADD3 R6, PT, PT, R6, 0x1, RZ ;  /* 0x0000000106067810 */ /* 0x000fc80007ffe0ff */
[----:B------:R-:W-:Y:S02]  /*03a0*/  ISETP.NE.AND P0, PT, R6, RZ, PT ;  /* 0x000000ff0600720c */ /* 0x000fe40003f05270 */
[----:B0-----:R-:W-:-:S05]  /*03b0*/  IADD3 R4, P1, PT, R4, 0x4, RZ ;  /* 0x0000000404047810 */ /* 0x001fca0007f3e0ff */
[----:B------:R-:W-:Y:S02]  /*03c0*/  IMAD.X R5, RZ, RZ, R5, P1 ;  /* 0x000000ffff057224 */ /* 0x000fe400008e0605 */
[----:B-12--5:R-:W-:-:S05]  /*03d0*/  FADD R7, R0, R7 ;  /* 0x0000000700077221 */ /* 0x026fca0000000000 */
[----:B------:R2:W-:Y:S01]  /*03e0*/  STG.E desc[UR6][R2.64], R7 ;  /* 0x0000000702007986 */ /* 0x0005e2000c101906 */
[----:B------:R-:W-:Y:S05]  /*03f0*/  @P0 BRA `(.L_x_6) ;  /* 0xfffffffc00e00947 */ /* 0x000fea000383ffff */
.L_x_2:
[----:B------:R-:W-:Y:S05]  /*0400*/  BSYNC.RECONVERGENT B0 ;  /* 0x0000000000007941 */ /* 0x000fea0003800200 */
.L_x_0:
[----:B-12--5:R-:W-:-:S05]  /*0410*/  FADD R7, R7, 1 ;  /* 0x3f80000007077421 */ /* 0x026fca0000000000 */
[----:B------:R-:W-:Y:S01]  /*0420*/  STG.E desc[UR6][R2.64], R7 ;  /* 0x0000000702007986 */ /* 0x000fe2000c101906 */
[----:B------:R-:W-:Y:S05]  /*0430*/  EXIT ;  /* 0x000000000000794d */ /* 0x000fea0003800000 */
.L_x_7:
[----:B------:R-:W-:-:S00]  /*0440*/  BRA `(.L_x_7) ;  /* 0xfffffffc00fc7947 */ /* 0x000fc0000383ffff */
[----:B------:R-:W-:-:S00]  /*0450*/  NOP ;  /* 0x0000000000007918 */ /* 0x000fc00000000000 */
        /* <DEDUP_REMOVED lines=10> */
.L_x_17:


//--------------------- .text._Z12sumTanhLayerPfS_ii --------------------------
	.section	.text._Z12sumTanhLayerPfS_ii,"ax",@progbits
	.align	128
        .global         _Z12sumTanhLayerPfS_ii
        .type           _Z12sumTanhLayerPfS_ii,@function
        .size           _Z12sumTanhLayerPfS_ii,(.L_x_18 - _Z12sumTanhLayerPfS_ii)
        .other          _Z12sumTanhLayerPfS_ii,@"STO_CUDA_ENTRY STV_DEFAULT"
_Z12sumTanhLayerPfS_ii:
.text._Z12sumTanhLayerPfS_ii:
        /* <DEDUP_REMOVED lines=18> */
.L_x_9:
        /* <DEDUP_REMOVED lines=14> */
.L_x_13:
        /* <DEDUP_REMOVED lines=12> */
[----:B------:R-:W-:-:S04]  /*02c0*/  IADD3 R0, PT, PT, R0, 0x4, RZ ;  /* 0x0000000400007810 */ /* 0x000fc80007ffe0ff */
[----:B------:R-:W-:Y:S01]  /*02d0*/  ISETP.NE.AND P1, PT, R0, RZ, PT ;  /* 0x000000ff0000720c */ /* 0x000fe20003f25270 */
[----:B--2---:R-:W-:Y:S01]  /*02e0*/  FADD R7, R15, R8 ;  /* 0x000000080f077221 */ /* 0x004fe20000000000 */
[----:B------:R-:W-:-:S04]  /*02f0*/  IADD3 R8, P2, PT, R4, 0x10, RZ ;  /* 0x0000001004087810 */ /* 0x000fc80007f5e0ff */
[----:B------:R1:W-:Y:S01]  /*0300*/  STG.E desc[UR6][R2.64], R7 ;  /* 0x0000000702007986 */ /* 0x0003e2000c101906 */
[----:B0-----:R-:W-:-:S06]  /*0310*/  IMAD.X R11, RZ, RZ, R5, P2 ;  /* 0x000000ffff0b7224 */ /* 0x001fcc00010e0605 */
[----:B------:R-:W-:Y:S05]  /*0320*/  @P1 BRA `(.L_x_13) ;  /* 0xfffffffc00b41947 */ /* 0x000fea000383ffff */
.L_x_12:
[----:B------:R-:W-:Y:S05]  /*0330*/  BSYNC.RECONVERGENT B1 ;  /* 0x0000000000017941 */ /* 0x000fea0003800200 */
.L_x_11:
[----:B------:R-:W-:Y:S05]  /*0340*/  @!P0 BRA `(.L_x_10) ;  /* 0x00000000002c8947 */ /* 0x000fea0003800000 */
[----:B------:R-:W0:Y:S01]  /*0350*/  LDC.64 R4, c[0x0][0x388] ;  /* 0x0000e200ff047b82 */ /* 0x000e220000000a00 */
[----:B------:R-:W-:Y:S01]  /*0360*/  IADD3 R6, PT, PT, -R6, RZ, RZ ;  /* 0x000000ff06067210 */ /* 0x000fe20007ffe1ff */
[----:B0-----:R-:W-:-:S07]  /*0370*/  IMAD.WIDE.U32 R4, R9, 0x4, R4 ;  /* 0x0000000409047825 */ /* 0x001fce00078e0004 */
.L_x_14:
        /* <DEDUP_REMOVED lines=8> */
.L_x_10:
[----:B------:R-:W-:Y:S05]  /*0400*/  BSYNC.RECONVERGENT B0 ;  /* 0x0000000000007941 */ /* 0x000fea0003800200 */
.L_x_8:
[----:B-12--5:R-:W-:Y:S01]  /*0410*/  FADD R7, R7, 1 ;  /* 0x3f80000007077421 */ /* 0x026fe20000000000 */
[----:B------:R-:W-:Y:S01]  /*0420*/  HFMA2 R6, -RZ, RZ, 1.125, -9232 ;  /* 0x3c80f082ff067431 */ /* 0x000fe200000001ff */
[----:B------:R-:W-:Y:S02]  /*0430*/  MOV R5, 0x3f800000 ;  /* 0x3f80000000057802 */ /* 0x000fe40000000f00 */
[C---:B------:R-:W-:Y:S01]  /*0440*/  FMUL R0, |R7|.reuse, 2.8853900432586669922 ;  /* 0x4038aa3b07007820 */ /* 0x040fe20000400200 */
[C---:B------:R-:W-:Y:S01]  /*0450*/  FMUL R9, R7.reuse, R7 ;  /* 0x0000000707097220 */ /* 0x040fe20000400000 */
[C---:B------:R-:W-:Y:S02]  /*0460*/  FSETP.GE.AND P1, PT, |R7|.reuse, 0.60000002384185791016, PT ;  /* 0x3f19999a0700780b */ /* 0x040fe40003f26200 */
[----:B------:R-:W-:Y:S02]  /*0470*/  FSETP.GE.AND P0, PT, |R7|, 9.010913848876953125, PT ;  /* 0x41102cb40700780b */ /* 0x000fe40003f06200 */
[----:B------:R-:W1:Y:S01]  /*0480*/  MUFU.EX2 R0, R0 ;  /* 0x0000000000007308 */ /* 0x000e620000000800 */
[----:B------:R-:W-:-:S04]  /*0490*/  FFMA R6, R9, R6, -0.052303962409496307373 ;  /* 0xbd563cae09067423 */ /* 0x000fc80000000006 */
[----:B------:R-:W-:Y:S01]  /*04a0*/  FFMA R8, R9, R6, 0.1331529766321182251 ;  /* 0x3e08594109087423 */ /* 0x000fe20000000006 */
[----:B-1----:R-:W-:-:S03]  /*04b0*/  FADD R4, R0, 1 ;  /* 0x3f80000000047421 */ /* 0x002fc60000000000 */
[----:B------:R-:W-:-:S04]  /*04c0*/  FFMA R0, R9, R8, -0.33332768082618713379 ;  /* 0xbeaaa9ed09007423 */ /* 0x000fc80000000008 */
[----:B------:R-:W-:Y:S01]  /*04d0*/  FFMA R0, R9, R0, RZ ;  /* 0x0000000009007223 */ /* 0x000fe200000000ff */
[----:B------:R-:W1:Y:S02]  /*04e0*/  MUFU.RCP R4, R4 ;  /* 0x0000000400047308 */ /* 0x000e640000001000 */
[----:B-1----:R-:W-:-:S05]  /*04f0*/  FFMA R5, R4, -2, R5 ;  /* 0xc000000004057823 */ /* 0x002fca0000000005 */
[----:B------:R-:W-:-:S04]  /*0500*/  FSEL R6, R5, 1, !P0 ;  /* 0x3f80000005067808 */ /* 0x000fc80004000000 */
[--C-:B------:R-:W-:Y:S01]  /*0510*/  LOP3.LUT R5, R6, 0x80000000, R7.reuse, 0xb8, !PT ;  /* 0x8000000006057812 */ /* 0x100fe200078eb807 */
[----:B------:R-:W-:-:S05]  /*0520*/  @!P1 FFMA R5, R7, R0, R7 ;  /* 0x0000000007059223 */ /* 0x000fca0000000007 */
[----:B------:R-:W-:Y:S01]  /*0530*/  STG.E desc[UR6][R2.64], R5 ;  /* 0x0000000502007986 */ /* 0x000fe2000c101906 */
[----:B------:R-:W-:Y:S05]  /*0540*/  EXIT ;  /* 0x000000000000794d */ /* 0x000fea0003800000 */
.L_x_15:
        /* <DEDUP_REMOVED lines=11> */
.L_x_18:


//--------------------- .text._Z14calculateLayerPfS_S_ii --------------------------
	.section	.text._Z14calculateLayerPfS_S_ii,"ax",@progbits
	.align	128
        .global         _Z14calculateLayerPfS_S_ii
        .type           _Z14calculateLayerPfS_S_ii,@function
        .size           _Z14calculateLayerPfS_S_ii,(.L_x_19 - _Z14calculateLayerPfS_S_ii)
        .other          _Z14calculateLayerPfS_S_ii,@"STO_CUDA_ENTRY STV_DEFAULT"
_Z14calculateLayerPfS_S_ii:
.text._Z14calculateLayerPfS_S_ii:
[----:B------:R-:W-:Y:S01]  /*0000*/  LDC R1, c[0x0][0x37c] ;  /* 0x0000df00ff017b82 */ /* 0x000fe20000000800 */
[----:B------:R-:W0:Y:S07]  /*0010*/  S2R R0, SR_CTAID.X ;  /* 0x0000000000007919 */ /* 0x000e2e0000002500 */
[----:B------:R-:W1:Y:S01]  /*0020*/  LDC.64 R2, c[0x0][0x398] ;  /* 0x0000e600ff027b82 */ /* 0x000e620000000a00 */
[----:B------:R-:W0:Y:S01]  /*0030*/  LDCU UR4, c[0x0][0x360] ;  /* 0x00006c00ff0477ac */ /* 0x000e220008000800 */
[----:B------:R-:W0:Y:S01]  /*0040*/  S2R R5, SR_TID.X ;  /* 0x0000000000057919 */ /* 0x000e220000002100 */
[----:B-1----:R-:W-:-:S02]  /*0050*/  IMAD R3, R3, R2, RZ ;  /* 0x0000000203037224 */ /* 0x002fc400078e02ff */
[----:B0-----:R-:W-:-:S05]  /*0060*/  IMAD R0, R0, UR4, R5 ;  /* 0x0000000400007c24 */ /* 0x001fca000f8e0205 */
[----:B------:R-:W-:-:S13]  /*0070*/  ISETP.GE.AND P0, PT, R0, R3, PT ;  /* 0x000000030000720c */ /* 0x000fda0003f06270 */
[----:B------:R-:W-:Y:S05]  /*0080*/  @P0 EXIT ;  /* 0x000000000000094d */ /* 0x000fea0003800000 */
[----:B------:R-:W-:Y:S01]  /*0090*/  IABS R8, R2 ;  /* 0x0000000200087213 */ /* 0x000fe20000000000 */
[----:B------:R-:W0:Y:S01]  /*00a0*/  LDCU.64 UR4, c[0x0][0x358] ;  /* 0x00006b00ff0477ac */ /* 0x000e220008000a00 */
[----:B------:R-:W-:Y:S02]  /*00b0*/  IABS R6, R0 ;  /* 0x0000000000067213 */ /* 0x000fe40000000000 */
[----:B------:R-:W1:Y:S01]  /*00c0*/  I2F.RP R3, R8 ;  /* 0x0000000800037306 */ /* 0x000e620000209400 */
[----:B------:R-:W-:-:S07]  /*00d0*/  ISETP.GE.AND P2, PT, R0, RZ, PT ;  /* 0x000000ff0000720c */ /* 0x000fce0003f46270 */
[----:B-1----:R-:W1:Y:S02]  /*00e0*/  MUFU.RCP R3, R3 ;  /* 0x0000000300037308 */ /* 0x002e640000001000 */
[----:B-1----:R-:W-:-:S06]  /*00f0*/  IADD3 R4, PT, PT, R3, 0xffffffe, RZ ;  /* 0x0ffffffe03047810 */ /* 0x002fcc0007ffe0ff */
[----:B------:R1:W2:Y:S02]  /*0100*/  F2I.FTZ.U32.TRUNC.NTZ R5, R4 ;  /* 0x0000000400057305 */ /* 0x0002a4000021f000 */
[----:B-1----:R-:W-:Y:S02]  /*0110*/  HFMA2 R4, -RZ, RZ, 0, 0 ;  /* 0x00000000ff047431 */ /* 0x002fe400000001ff */
[----:B--2---:R-:W-:-:S04]  /*0120*/  IMAD.MOV R7, RZ, RZ, -R5 ;  /* 0x000000ffff077224 */ /* 0x004fc800078e0a05 */
[----:B------:R-:W-:-:S04]  /*0130*/  IMAD R7, R7, R8, RZ ;  /* 0x0000000807077224 */ /* 0x000fc800078e02ff */
[----:B------:R-:W-:-:S06]  /*0140*/  IMAD.HI.U32 R5, R5, R7, R4 ;  /* 0x0000000705057227 */ /* 0x000fcc00078e0004 */
[----:B------:R-:W-:-:S04]  /*0150*/  IMAD.HI.U32 R5, R5, R6, RZ ;  /* 0x0000000605057227 */ /* 0x000fc800078e00ff */
[----:B------:R-:W-:-:S04]  /*0160*/  IMAD.MOV R5, RZ, RZ, -R5 ;  /* 0x000000ffff057224 */ /* 0x000fc800078e0a05 */
[C---:B------:R-:W-:Y:S02]  /*0170*/  IMAD R3, R8.reuse, R5, R6 ;  /* 0x0000000508037224 */ /* 0x040fe400078e0206 */
[----:B------:R-:W1:Y:S03]  /*0180*/  LDC.64 R4, c[0x0][0x380] ;  /* 0x0000e000ff047b82 */ /* 0x000e660000000a00 */
[----:B------:R-:W-:-:S05]  /*0190*/  ISETP.GT.U32.AND P0, PT, R8, R3, PT ;  /* 0x000000030800720c */ /* 0x000fca0003f04070 */
[----:B------:R-:W2:Y:S08]  /*01a0*/  LDC.64 R6, c[0x0][0x388] ;  /* 0x0000e200ff067b82 */ /* 0x000eb00000000a00 */
[----:B------:R-:W-:Y:S02]  /*01b0*/  @!P0 IADD3 R3, PT, PT, R3, -R8, RZ ;  /* 0x8000000803038210 */ /* 0x000fe40007ffe0ff */
[----:B------:R-:W-:-:S02]  /*01c0*/  ISETP.NE.AND P0, PT, R2, RZ, PT ;  /* 0x000000ff0200720c */ /* 0x000fc40003f05270 */
[----:B------:R-:W-:-:S13]  /*01d0*/  ISETP.GT.U32.AND P1, PT, R8, R3, PT ;  /* 0x000000030800720c */ /* 0x000fda0003f24070 */
[----:B------:R-:W-:-:S05]  /*01e0*/  @!P1 IMAD.IADD R3, R3, 0x1, -R8 ;  /* 0x0000000103039824 */ /* 0x000fca00078e0a08 */
[----:B------:R-:W-:-:S04]  /*01f0*/  MOV R9, R3 ;  /* 0x0000000300097202 */ /* 0x000fc80000000f00 */
[----:B------:R-:W-:Y:S02]  /*0200*/  @!P2 IADD3 R9, PT, PT, -R9, RZ, RZ ;  /* 0x000000ff0909a210 */ /* 0x000fe40007ffe1ff */
[----:B------:R-:W-:Y:S01]  /*0210*/  @!P0 LOP3.LUT R9, RZ, R2, RZ, 0x33, !PT ;  /* 0x00000002ff098212 */ /* 0x000fe200078e33ff */
[----:B-1----:R-:W-:-:S04]  /*0220*/  IMAD.WIDE R2, R0, 0x4, R4 ;  /* 0x0000000400027825 */ /* 0x002fc800078e0204 */
[----:B--2---:R-:W-:Y:S02]  /*0230*/  IMAD.WIDE R4, R9, 0x4, R6 ;  /* 0x0000000409047825 */ /* 0x004fe400078e0206 */
[----:B0-----:R-:W2:Y:S01]  /*0240*/  LDG.E R2, desc[UR4][R2.64] ;  /* 0x0000000402027981 */ /* 0x001ea2000c1e1900 */
[----:B------:R-:W0:Y:S03]  /*0250*/  LDC.64 R6, c[0x0][0x390] ;  /* 0x0000e400ff067b82 */ /* 0x000e260000000a00 */
[----:B------:R-:W2:Y:S01]  /*0260*/  LDG.E R5, desc[UR4][R4.64] ;  /* 0x0000000404057981 */ /* 0x000ea2000c1e1900 */
[----:B0-----:R-:W-:-:S04]  /*0270*/  IMAD.WIDE R6, R0, 0x4, R6 ;  /* 0x0000000400067825 */ /* 0x001fc800078e0206 */
[----:B--2---:R-:W-:-:S05]  /*0280*/  FMUL R9, R2, R5 ;  /* 0x0000000502097220 */ /* 0x004fca0000400000 */
[----:B------:R-:W-:Y:S01]  /*0290*/  STG.E desc[UR4][R6.64], R9 ;  /* 0x0000000906007986 */ /* 0x000fe2000c101904 */
[----:B------:R-:W-:Y:S05]  /*02a0*/  EXIT ;  /* 0x000000000000794d */ /* 0x000fea0003800000 */
.L_x_16:
        /* <DEDUP_REMOVED lines=13> */
.L_x_19:


//--------------------- .nv.shared.reserved.0     --------------------------
	.section	.nv.shared.reserved.0,"aw",@nobits
	.weak		__nv_reservedSMEM_offset_0_alias
	.size		__nv_reservedSMEM_offset_0_alias, 0, 64
	.other		__nv_reservedSMEM_offset_0_alias,@"STO_CUDA_RESERVED_SHARED STV_DEFAULT"
__nv_reservedSMEM_offset_0_alias:
	.zero		0
	.zero		64


//--------------------- .nv.constant0._Z8sumLayerPfS_ii --------------------------
	.section	.nv.constant0._Z8sumLayerPfS_ii,"a",@progbits
	.sectionflags	@""
	.align	4
.nv.constant0._Z8sumLayerPfS_ii:
	.zero		920


//--------------------- .nv.constant0._Z12sumTanhLayerPfS_ii --------------------------
	.section	.nv.constant0._Z12sumTanhLayerPfS_ii,"a",@progbits
	.sectionflags	@""
	.align	4
.nv.constant0._Z12sumTanhLayerPfS_ii:
	.zero		920


//--------------------- .nv.constant0._Z14calculateLayerPfS_S_ii --------------------------
	.section	.nv.constant0._Z14calculateLayerPfS_S_ii,"a",@progbits
	.sectionflags	@""
	.align	4
.nv.constant0._Z14calculateLayerPfS_S_ii:
	.zero		928


//--------------------- SYMBOLS --------------------------

	.type		.nv.reservedSmem.offset0,@object
	.size		.nv.reservedSmem.offset0,0x4
